//
// Generated by NVIDIA NVVM Compiler
//
// Compiler Build ID: CL-36424714
// Cuda compilation tools, release 13.0, V13.0.88
// Based on NVVM 20.0.0
//

.version 9.0
.target sm_100
.address_size 64

	// .globl	_Z3satPiS_S_ii
// _ZZ3satPiS_S_iiE1s has been demoted

.visible .entry _Z3satPiS_S_ii(
	.param .u64 .ptr .align 1 _Z3satPiS_S_ii_param_0,
	.param .u64 .ptr .align 1 _Z3satPiS_S_ii_param_1,
	.param .u64 .ptr .align 1 _Z3satPiS_S_ii_param_2,
	.param .u32 _Z3satPiS_S_ii_param_3,
	.param .u32 _Z3satPiS_S_ii_param_4
)
{
	.reg .pred 	%p<54>;
	.reg .b16 	%rs<9>;
	.reg .b32 	%r<103>;
	.reg .b64 	%rd<31>;
	// demoted variable
	.shared .align 4 .b8 _ZZ3satPiS_S_iiE1s[1024];
	ld.param.u64 	%rd9, [_Z3satPiS_S_ii_param_2];
	ld.param.u32 	%r22, [_Z3satPiS_S_ii_param_3];
	ld.param.u32 	%r21, [_Z3satPiS_S_ii_param_4];
	cvta.to.global.u64 	%rd1, %rd9;
	mov.u32 	%r1, %ntid.x;
	mov.u32 	%r2, %ctaid.x;
	mul.lo.s32 	%r3, %r1, %r2;
	mov.u32 	%r4, %tid.x;
	add.s32 	%r5, %r3, %r4;
	mov.u32 	%r23, %ntid.y;
	mov.u32 	%r6, %ctaid.y;
	mul.lo.s32 	%r7, %r23, %r6;
	mov.u32 	%r8, %tid.y;
	add.s32 	%r9, %r7, %r8;
	setp.ge.s32 	%p4, %r9, %r22;
	@%p4 bra 	$L__BB0_41;
	setp.ge.s32 	%p5, %r5, %r21;
	setp.lt.s32 	%p6, %r5, 0;
	or.pred  	%p7, %p6, %p5;
	@%p7 bra 	$L__BB0_41;
	mad.lo.s32 	%r10, %r8, %r1, %r4;
	shl.b32 	%r24, %r10, 2;
	mov.u32 	%r25, _ZZ3satPiS_S_iiE1s;
	add.s32 	%r11, %r25, %r24;
	mov.b32 	%r26, 0;
	st.shared.u32 	[%r11], %r26;
	bar.sync 	0;
	ld.shared.u32 	%r27, [_ZZ3satPiS_S_iiE1s+1020];
	setp.ne.s32 	%p8, %r27, 0;
	@%p8 bra 	$L__BB0_40;
	ld.param.u64 	%rd30, [_Z3satPiS_S_ii_param_1];
	ld.param.u64 	%rd29, [_Z3satPiS_S_ii_param_0];
	mad.lo.s32 	%r28, %r21, %r9, %r5;
	cvta.to.global.u64 	%rd10, %rd29;
	cvta.to.global.u64 	%rd11, %rd30;
	sub.s32 	%r29, %r28, %r21;
	mul.wide.s32 	%rd12, %r29, 4;
	add.s64 	%rd2, %rd11, %rd12;
	mul.wide.s32 	%rd13, %r28, 4;
	add.s64 	%rd3, %rd10, %rd13;
	mul.wide.s32 	%rd14, %r21, 4;
	add.s64 	%rd4, %rd2, %rd14;
	mul.wide.u32 	%rd15, %r28, 4;
	add.s64 	%rd5, %rd10, %rd15;
	add.s64 	%rd6, %rd11, %rd15;
	sub.s32 	%r30, %r10, %r1;
	shl.b32 	%r31, %r30, 2;
	add.s32 	%r12, %r25, %r31;
	or.b32  	%r13, %r4, %r8;
	or.b32  	%r33, %r2, %r6;
	setp.eq.s32 	%p9, %r33, 0;
	selp.u16 	%rs1, 1, 0, %p9;
	setp.eq.s32 	%p10, %r2, 0;
	add.s32 	%r34, %r6, -1;
	setp.ne.s32 	%p11, %r6, 0;
	and.pred  	%p1, %p10, %p11;
	mul.lo.s32 	%r14, %r21, %r34;
	add.s32 	%r15, %r2, -1;
	setp.ne.s32 	%p12, %r2, 0;
	setp.eq.s32 	%p13, %r6, 0;
	and.pred  	%p2, %p12, %p13;
	and.pred  	%p3, %p12, %p11;
	mul.lo.s32 	%r16, %r21, %r6;
	or.b32  	%r17, %r7, %r3;
	not.pred 	%p31, %p1;
	not.pred 	%p33, %p2;
	not.pred 	%p34, %p3;
	div.u32 	%r76, %r16, %r1;
	add.s32 	%r77, %r15, %r76;
$L__BB0_4:
	ld.shared.u32 	%r35, [%r11];
	setp.ne.s32 	%p14, %r35, 0;
	@%p14 bra 	$L__BB0_39;
	setp.eq.s32 	%p15, %r4, 0;
	mov.u32 	%r37, %tid.y;
	setp.ne.s32 	%p16, %r37, 0;
	or.pred  	%p17, %p15, %p16;
	@%p17 bra 	$L__BB0_11;
	ld.shared.u32 	%r38, [%r11+-4];
	setp.eq.s32 	%p18, %r38, 0;
	@%p18 bra 	$L__BB0_11;
	setp.eq.s32 	%p19, %r9, 0;
	@%p19 bra 	$L__BB0_9;
	ld.global.u32 	%r39, [%rd2];
	ld.global.u32 	%r40, [%rd3];
	add.s32 	%r41, %r40, %r39;
	ld.global.u32 	%r42, [%rd4+-4];
	add.s32 	%r43, %r41, %r42;
	ld.global.u32 	%r44, [%rd2+-4];
	sub.s32 	%r45, %r43, %r44;
	st.global.u32 	[%rd4], %r45;
	bra.uni 	$L__BB0_10;
$L__BB0_9:
	ld.global.u32 	%r46, [%rd5];
	ld.global.u32 	%r47, [%rd4+-4];
	add.s32 	%r48, %r47, %r46;
	st.global.u32 	[%rd6], %r48;
$L__BB0_10:
	mov.b32 	%r49, 1;
	st.shared.u32 	[%r11], %r49;
$L__BB0_11:
	setp.eq.s32 	%p20, %r37, 0;
	mov.u32 	%r51, %tid.x;
	setp.ne.s32 	%p21, %r51, 0;
	or.pred  	%p22, %p20, %p21;
	@%p22 bra 	$L__BB0_17;
	ld.shared.u32 	%r64, [%r12];
	setp.eq.s32 	%p28, %r64, 0;
	@%p28 bra 	$L__BB0_21;
	setp.eq.s32 	%p29, %r5, 0;
	@%p29 bra 	$L__BB0_15;
	ld.global.u32 	%r67, [%rd2];
	ld.global.u32 	%r68, [%rd3];
	add.s32 	%r69, %r68, %r67;
	ld.global.u32 	%r70, [%rd4+-4];
	add.s32 	%r71, %r69, %r70;
	ld.global.u32 	%r72, [%rd2+-4];
	sub.s32 	%r102, %r71, %r72;
	bra.uni 	$L__BB0_16;
$L__BB0_15:
	ld.global.u32 	%r65, [%rd3];
	ld.global.u32 	%r66, [%rd2];
	add.s32 	%r102, %r66, %r65;
$L__BB0_16:
	st.global.u32 	[%rd4], %r102;
	mov.b32 	%r73, 1;
	st.shared.u32 	[%r11], %r73;
	bra.uni 	$L__BB0_21;
$L__BB0_17:
	setp.eq.s32 	%p24, %r51, 0;
	or.pred  	%p25, %p20, %p24;
	@%p25 bra 	$L__BB0_21;
	ld.shared.u32 	%r54, [%r12];
	setp.eq.s32 	%p26, %r54, 0;
	@%p26 bra 	$L__BB0_21;
	ld.shared.u32 	%r55, [%r11+-4];
	setp.eq.s32 	%p27, %r55, 0;
	@%p27 bra 	$L__BB0_21;
	ld.global.u32 	%r56, [%rd2];
	ld.global.u32 	%r57, [%rd3];
	add.s32 	%r58, %r57, %r56;
	ld.global.u32 	%r59, [%rd4+-4];
	add.s32 	%r60, %r58, %r59;
	ld.global.u32 	%r61, [%rd2+-4];
	sub.s32 	%r62, %r60, %r61;
	st.global.u32 	[%rd4], %r62;
	mov.b32 	%r63, 1;
	st.shared.u32 	[%r11], %r63;
$L__BB0_21:
	setp.ne.s32 	%p30, %r13, 0;
	@%p30 bra 	$L__BB0_39;
	mov.u16 	%rs3, %rs1;
	@%p31 bra 	$L__BB0_24;
	div.u32 	%r74, %r14, %r1;
	mul.wide.u32 	%rd16, %r74, 4;
	add.s64 	%rd17, %rd1, %rd16;
	ld.global.u32 	%r75, [%rd17];
	setp.eq.s32 	%p32, %r75, 0;
	selp.b16 	%rs3, %rs1, 1, %p32;
$L__BB0_24:
	@%p33 bra 	$L__BB0_26;
	mul.wide.u32 	%rd22, %r15, 4;
	add.s64 	%rd23, %rd1, %rd22;
	ld.global.u32 	%r82, [%rd23];
	setp.eq.s32 	%p40, %r82, 0;
	and.b16  	%rs7, %rs3, 255;
	setp.eq.s16 	%p41, %rs7, 0;
	and.pred  	%p42, %p40, %p41;
	@%p42 bra 	$L__BB0_39;
	bra.uni 	$L__BB0_30;
$L__BB0_26:
	@%p34 bra 	$L__BB0_29;
	mul.wide.u32 	%rd18, %r77, 4;
	add.s64 	%rd19, %rd1, %rd18;
	ld.global.u32 	%r78, [%rd19];
	setp.eq.s32 	%p35, %r78, 0;
	@%p35 bra 	$L__BB0_29;
	div.u32 	%r79, %r14, %r1;
	add.s32 	%r80, %r79, %r2;
	mul.wide.u32 	%rd20, %r80, 4;
	add.s64 	%rd21, %rd1, %rd20;
	ld.global.u32 	%r81, [%rd21];
	setp.eq.s32 	%p36, %r81, 0;
	and.b16  	%rs5, %rs3, 255;
	setp.eq.s16 	%p37, %rs5, 0;
	and.pred  	%p38, %p36, %p37;
	@%p38 bra 	$L__BB0_39;
	bra.uni 	$L__BB0_30;
$L__BB0_29:
	setp.eq.s16 	%p39, %rs3, 0;
	@%p39 bra 	$L__BB0_39;
$L__BB0_30:
	setp.eq.s32 	%p43, %r9, 0;
	setp.eq.s32 	%p44, %r5, 0;
	or.pred  	%p45, %p43, %p44;
	@%p45 bra 	$L__BB0_32;
	ld.global.u32 	%r83, [%rd2];
	ld.global.u32 	%r84, [%rd3];
	add.s32 	%r85, %r84, %r83;
	ld.global.u32 	%r86, [%rd4+-4];
	add.s32 	%r87, %r85, %r86;
	ld.global.u32 	%r88, [%rd2+-4];
	sub.s32 	%r89, %r87, %r88;
	st.global.u32 	[%rd4], %r89;
$L__BB0_32:
	setp.ne.s32 	%p46, %r9, 0;
	or.pred  	%p48, %p46, %p44;
	@%p48 bra 	$L__BB0_34;
	ld.global.u32 	%r90, [%rd5];
	ld.global.u32 	%r91, [%rd4+-4];
	add.s32 	%r92, %r91, %r90;
	st.global.u32 	[%rd6], %r92;
$L__BB0_34:
	setp.eq.s32 	%p49, %r9, 0;
	setp.ne.s32 	%p50, %r5, 0;
	or.pred  	%p51, %p49, %p50;
	@%p51 bra 	$L__BB0_36;
	ld.global.u32 	%r93, [%rd2];
	ld.global.u32 	%r94, [%rd3];
	add.s32 	%r95, %r94, %r93;
	st.global.u32 	[%rd4], %r95;
$L__BB0_36:
	setp.ne.s32 	%p52, %r17, 0;
	@%p52 bra 	$L__BB0_38;
	ld.global.u32 	%r96, [%rd5];
	st.global.u32 	[%rd6], %r96;
$L__BB0_38:
	mov.b32 	%r97, 1;
	st.shared.u32 	[%r11], %r97;
$L__BB0_39:
	bar.sync 	0;
	ld.shared.u32 	%r98, [_ZZ3satPiS_S_iiE1s+1020];
	setp.eq.s32 	%p53, %r98, 0;
	@%p53 bra 	$L__BB0_4;
$L__BB0_40:
	mul.lo.s32 	%r99, %r21, %r6;
	div.u32 	%r100, %r99, %r1;
	cvt.u64.u32 	%rd24, %r100;
	cvt.u64.u32 	%rd25, %r2;
	add.s64 	%rd26, %rd24, %rd25;
	shl.b64 	%rd27, %rd26, 2;
	add.s64 	%rd28, %rd1, %rd27;
	atom.global.exch.b32 	%r101, [%rd28], 1;
$L__BB0_41:
	ret;

}


// ===== COMPILED SASS (sm_100) =====

	.target	sm_100

	.elftype	@"ET_EXEC"


//--------------------- .note.nv.tkinfo           --------------------------
	.section	.note.nv.tkinfo,"",@"SHT_NOTE"
	.sectionflags	@"SHF_NOTE_NV_TKINFO"
	.tkinfo
        /*0018*/ 	.word	0x00000002
        /*0030*/ 	.string	""
        /*0030*/ 	.string	"ptxas"
        /*0030*/ 	.string	"Cuda compilation tools, release 13.0, V13.0.88"
        /*0030*/ 	.string	"Build cuda_13.0.r13.0/compiler.36424714_0"
        /*0030*/ 	.string	"-arch sm_100 -m 64 "



//--------------------- .note.nv.cuinfo           --------------------------
	.section	.note.nv.cuinfo,"",@"SHT_NOTE"
	.sectionflags	@"SHF_NOTE_NV_CUINFO"
        /*0018*/ 	.short	0x0002
        /*001a*/ 	.short	0x0064
        /*001c*/ 	.short	0x0082
	.zero		2


//--------------------- .nv.info                  --------------------------
	.section	.nv.info,"",@"SHT_CUDA_INFO"
	.align	4


	//----- nvinfo : EIATTR_REGCOUNT
	.align		4
        /*0000*/ 	.byte	0x04, 0x2f
        /*0002*/ 	.short	(.L_1 - .L_0)
	.align		4
.L_0:
        /*0004*/ 	.word	index@(_Z3satPiS_S_ii)
        /*0008*/ 	.word	0x00000020


	//----- nvinfo : EIATTR_FRAME_SIZE
	.align		4
.L_1:
        /*000c*/ 	.byte	0x04, 0x11
        /*000e*/ 	.short	(.L_3 - .L_2)
	.align		4
.L_2:
        /*0010*/ 	.word	index@(_Z3satPiS_S_ii)
        /*0014*/ 	.word	0x00000000


	//----- nvinfo : EIATTR_MIN_STACK_SIZE
	.align		4
.L_3:
        /*0018*/ 	.byte	0x04, 0x12
        /*001a*/ 	.short	(.L_5 - .L_4)
	.align		4
.L_4:
        /*001c*/ 	.word	index@(_Z3satPiS_S_ii)
        /*0020*/ 	.word	0x00000000
.L_5:


//--------------------- .nv.compat                --------------------------
	.section	.nv.compat,"",@"SHT_CUDA_COMPAT_INFO"
	.align	4
        /*0000*/ 	.byte	0x02, 0x09, 0x00, 0x00, 0x02, 0x02, 0x01, 0x00, 0x02, 0x05, 0x05, 0x00, 0x03, 0x07, 0x01, 0x01
        /*0010*/ 	.byte	0x02, 0x03, 0x00, 0x00, 0x02, 0x06, 0x01, 0x00, 0x04, 0x0b, 0x08, 0x00, 0x09, 0x00, 0x00, 0x00
        /*0020*/ 	.byte	0x00, 0x00, 0x00, 0x00


//--------------------- .nv.info._Z3satPiS_S_ii   --------------------------
	.section	.nv.info._Z3satPiS_S_ii,"",@"SHT_CUDA_INFO"
	.sectionflags	@""
	.align	4


	//----- nvinfo : EIATTR_CUDA_API_VERSION
	.align		4
        /*0000*/ 	.byte	0x04, 0x37
        /*0002*/ 	.short	(.L_7 - .L_6)
.L_6:
        /*0004*/ 	.word	0x00000082


	//----- nvinfo : EIATTR_KPARAM_INFO
	.align		4
.L_7:
        /*0008*/ 	.byte	0x04, 0x17
        /*000a*/ 	.short	(.L_9 - .L_8)
.L_8:
        /*000c*/ 	.word	0x00000000
        /*0010*/ 	.short	0x0004
        /*0012*/ 	.short	0x001c
        /*0014*/ 	.byte	0x00, 0xf0, 0x11, 0x00


	//----- nvinfo : EIATTR_KPARAM_INFO
	.align		4
.L_9:
        /*0018*/ 	.byte	0x04, 0x17
        /*001a*/ 	.short	(.L_11 - .L_10)
.L_10:
        /*001c*/ 	.word	0x00000000
        /*0020*/ 	.short	0x0003
        /*0022*/ 	.short	0x0018
        /*0024*/ 	.byte	0x00, 0xf0, 0x11, 0x00


	//----- nvinfo : EIATTR_KPARAM_INFO
	.align		4
.L_11:
        /*0028*/ 	.byte	0x04, 0x17
        /*002a*/ 	.short	(.L_13 - .L_12)
.L_12:
        /*002c*/ 	.word	0x00000000
        /*0030*/ 	.short	0x0002
        /*0032*/ 	.short	0x0010
        /*0034*/ 	.byte	0x00, 0xf5, 0x21, 0x00


	//----- nvinfo : EIATTR_KPARAM_INFO
	.align		4
.L_13:
        /*0038*/ 	.byte	0x04, 0x17
        /*003a*/ 	.short	(.L_15 - .L_14)
.L_14:
        /*003c*/ 	.word	0x00000000
        /*0040*/ 	.short	0x0001
        /*0042*/ 	.short	0x0008
        /*0044*/ 	.byte	0x00, 0xf5, 0x21, 0x00


	//----- nvinfo : EIATTR_KPARAM_INFO
	.align		4
.L_15:
        /*0048*/ 	.byte	0x04, 0x17
        /*004a*/ 	.short	(.L_17 - .L_16)
.L_16:
        /*004c*/ 	.word	0x00000000
        /*0050*/ 	.short	0x0000
        /*0052*/ 	.short	0x0000
        /*0054*/ 	.byte	0x00, 0xf5, 0x21, 0x00


	//----- nvinfo : EIATTR_SPARSE_MMA_MASK
	.align		4
.L_17:
        /*0058*/ 	.byte	0x03, 0x50
        /*005a*/ 	.short	0x0000


	//----- nvinfo : EIATTR_MAXREG_COUNT
	.align		4
        /*005c*/ 	.byte	0x03, 0x1b
        /*005e*/ 	.short	0x00ff


	//----- nvinfo : EIATTR_NUM_BARRIERS
	.align		4
        /*0060*/ 	.byte	0x02, 0x4c
        /*0062*/ 	.byte	0x01
	.zero		1


	//----- nvinfo : EIATTR_MERCURY_ISA_VERSION
	.align		4
        /*0064*/ 	.byte	0x03, 0x5f
        /*0066*/ 	.short	0x0101


	//----- nvinfo : EIATTR_VRC_CTA_INIT_COUNT
	.align		4
        /*0068*/ 	.byte	0x02, 0x4a
	.zero		1
	.zero		1


	//----- nvinfo : EIATTR_EXIT_INSTR_OFFSETS
	.align		4
        /*006c*/ 	.byte	0x04, 0x1c
        /*006e*/ 	.short	(.L_19 - .L_18)


	//   ....[0]....
.L_18:
        /*0070*/ 	.word	0x00000090


	//   ....[1]....
        /*0074*/ 	.word	0x00000110


	//   ....[2]....
        /*0078*/ 	.word	0x000010f0


	//----- nvinfo : EIATTR_CRS_STACK_SIZE
	.align		4
.L_19:
        /*007c*/ 	.byte	0x04, 0x1e
        /*007e*/ 	.short	(.L_21 - .L_20)
.L_20:
        /*0080*/ 	.word	0x00000000


	//----- nvinfo : EIATTR_CBANK_PARAM_SIZE
	.align		4
.L_21:
        /*0084*/ 	.byte	0x03, 0x19
        /*0086*/ 	.short	0x0020


	//----- nvinfo : EIATTR_PARAM_CBANK
	.align		4
        /*0088*/ 	.byte	0x04, 0x0a
        /*008a*/ 	.short	(.L_23 - .L_22)
	.align		4
.L_22:
        /*008c*/ 	.word	index@(.nv.constant0._Z3satPiS_S_ii)
        /*0090*/ 	.short	0x0380
        /*0092*/ 	.short	0x0020


	//----- nvinfo : EIATTR_SW_WAR
	.align		4
.L_23:
        /*0094*/ 	.byte	0x04, 0x36
        /*0096*/ 	.short	(.L_25 - .L_24)
.L_24:
        /*0098*/ 	.word	0x00000008
.L_25:


//--------------------- .nv.callgraph             --------------------------
	.section	.nv.callgraph,"",@"SHT_CUDA_CALLGRAPH"
	.align	4
	.sectionentsize	8
	.align		4
        /*0000*/ 	.word	0x00000000
	.align		4
        /*0004*/ 	.word	0xffffffff
	.align		4
        /*0008*/ 	.word	0x00000000
	.align		4
        /*000c*/ 	.word	0xfffffffe
	.align		4
        /*0010*/ 	.word	0x00000000
	.align		4
        /*0014*/ 	.word	0xfffffffd
	.align		4
        /*0018*/ 	.word	0x00000000
	.align		4
        /*001c*/ 	.word	0xfffffffc


//--------------------- .text._Z3satPiS_S_ii      --------------------------
	.section	.text._Z3satPiS_S_ii,"ax",@progbits
	.align	128
        .global         _Z3satPiS_S_ii
        .type           _Z3satPiS_S_ii,@function
        .size           _Z3satPiS_S_ii,(.L_x_20 - _Z3satPiS_S_ii)
        .other          _Z3satPiS_S_ii,@"STO_CUDA_ENTRY STV_DEFAULT"
_Z3satPiS_S_ii:
.text._Z3satPiS_S_ii:
[----:B------:R-:W-:Y:S01]  /*0000*/  LDC R1, c[0x0][0x37c] ;  /* 0x0000df00ff017b82 */ /* 0x000fe20000000800 */
[----:B------:R-:W0:Y:S07]  /*0010*/  S2R R6, SR_TID.Y ;  /* 0x0000000000067919 */ /* 0x000e2e0000002200 */
[----:B------:R-:W1:Y:S01]  /*0020*/  S2UR UR8, SR_CTAID.Y ;  /* 0x00000000000879c3 */ /* 0x000e620000002600 */
[----:B------:R-:W2:Y:S01]  /*0030*/  LDCU UR7, c[0x0][0x360] ;  /* 0x00006c00ff0777ac */ /* 0x000ea20008000800 */
[----:B------:R-:W1:Y:S01]  /*0040*/  LDCU UR4, c[0x0][0x364] ;  /* 0x00006c80ff0477ac */ /* 0x000e620008000800 */
[----:B------:R-:W3:Y:S01]  /*0050*/  LDCU UR5, c[0x0][0x398] ;  /* 0x00007300ff0577ac */ /* 0x000ee20008000800 */
[----:B-1----:R-:W-:-:S06]  /*0060*/  UIMAD UR4, UR4, UR8, URZ ;  /* 0x00000008040472a4 */ /* 0x002fcc000f8e02ff */
[----:B0-----:R-:W-:-:S05]  /*0070*/  VIADD R0, R6, UR4 ;  /* 0x0000000406007c36 */ /* 0x001fca0008000000 */
[----:B---3--:R-:W-:-:S13]  /*0080*/  ISETP.GE.AND P0, PT, R0, UR5, PT ;  /* 0x0000000500007c0c */ /* 0x008fda000bf06270 */
[----:B--2---:R-:W-:Y:S05]  /*0090*/  @P0 EXIT ;  /* 0x000000000000094d */ /* 0x004fea0003800000 */
[----:B------:R-:W0:Y:S01]  /*00a0*/  S2R R2, SR_CTAID.X ;  /* 0x0000000000027919 */ /* 0x000e220000002500 */
[----:B------:R-:W1:Y:S01]  /*00b0*/  LDC R16, c[0x0][0x39c] ;  /* 0x0000e700ff107b82 */ /* 0x000e620000000800 */
[----:B------:R-:W2:Y:S01]  /*00c0*/  S2R R3, SR_TID.X ;  /* 0x0000000000037919 */ /* 0x000ea20000002100 */
[----:B0-----:R-:W-:-:S04]  /*00d0*/  IMAD R4, R2, UR7, RZ ;  /* 0x0000000702047c24 */ /* 0x001fc8000f8e02ff */
[----:B--2---:R-:W-:-:S05]  /*00e0*/  IMAD.IADD R5, R4, 0x1, R3 ;  /* 0x0000000104057824 */ /* 0x004fca00078e0203 */
[----:B-1----:R-:W-:-:S04]  /*00f0*/  ISETP.GE.AND P0, PT, R5, R16, PT ;  /* 0x000000100500720c */ /* 0x002fc80003f06270 */
[----:B------:R-:W-:-:S13]  /*0100*/  ISETP.LT.OR P0, PT, R5, RZ, P0 ;  /* 0x000000ff0500720c */ /* 0x000fda0000701670 */
[----:B------:R-:W-:Y:S05]  /*0110*/  @P0 EXIT ;  /* 0x000000000000094d */ /* 0x000fea0003800000 */
[----:B------:R-:W0:Y:S01]  /*0120*/  S2UR UR6, SR_CgaCtaId ;  /* 0x00000000000679c3 */ /* 0x000e220000008800 */
[----:B------:R-:W-:Y:S01]  /*0130*/  UMOV UR5, 0x400 ;  /* 0x0000040000057882 */ /* 0x000fe20000000000 */
[----:B------:R-:W-:Y:S01]  /*0140*/  IMAD R7, R6, UR7, R3 ;  /* 0x0000000706077c24 */ /* 0x000fe2000f8e0203 */
[----:B------:R-:W1:Y:S01]  /*0150*/  LDCU.64 UR10, c[0x0][0x358] ;  /* 0x00006b00ff0a77ac */ /* 0x000e620008000a00 */
[----:B0-----:R-:W-:-:S06]  /*0160*/  ULEA UR5, UR6, UR5, 0x18 ;  /* 0x0000000506057291 */ /* 0x001fcc000f8ec0ff */
[----:B------:R-:W-:-:S05]  /*0170*/  LEA R6, R7, UR5, 0x2 ;  /* 0x0000000507067c11 */ /* 0x000fca000f8e10ff */
[----:B------:R-:W-:Y:S01]  /*0180*/  STS [R6], RZ ;  /* 0x000000ff06007388 */ /* 0x000fe20000000800 */
[----:B------:R-:W-:Y:S06]  /*0190*/  BAR.SYNC.DEFER_BLOCKING 0x0 ;  /* 0x0000000000007b1d */ /* 0x000fec0000010000 */
[----:B------:R-:W0:Y:S02]  /*01a0*/  LDS R8, [UR5+0x3fc] ;  /* 0x0003fc05ff087984 */ /* 0x000e240008000800 */
[----:B0-----:R-:W-:-:S13]  /*01b0*/  ISETP.NE.AND P0, PT, R8, RZ, PT ;  /* 0x000000ff0800720c */ /* 0x001fda0003f05270 */
[----:B-1----:R-:W-:Y:S05]  /*01c0*/  @P0 BRA `(.L_x_0) ;  /* 0x0000000c005c0947 */ /* 0x002fea0003800000 */
[----:B------:R-:W0:Y:S01]  /*01d0*/  I2F.U32.RP R10, UR7 ;  /* 0x00000007000a7d06 */ /* 0x000e220008209000 */
[----:B------:R-:W-:Y:S01]  /*01e0*/  IMAD.MOV.U32 R8, RZ, RZ, RZ ;  /* 0x000000ffff087224 */ /* 0x000fe200078e00ff */
[----:B------:R-:W1:Y:S01]  /*01f0*/  LDC.64 R14, c[0x0][0x388] ;  /* 0x0000e200ff0e7b82 */ /* 0x000e620000000a00 */
[----:B------:R-:W-:Y:S01]  /*0200*/  ISETP.NE.U32.AND P2, PT, RZ, UR7, PT ;  /* 0x00000007ff007c0c */ /* 0x000fe2000bf45070 */
[----:B------:R-:W-:Y:S01]  /*0210*/  UIADD3 UR6, UPT, UPT, UR8, -0x1, URZ ;  /* 0xffffffff08067890 */ /* 0x000fe2000fffe0ff */
[----:B------:R-:W-:Y:S01]  /*0220*/  VIADD R22, R7, -UR7 ;  /* 0x8000000707167c36 */ /* 0x000fe20008000000 */
[----:B------:R-:W-:Y:S01]  /*0230*/  ISETP.NE.AND P0, PT, RZ, UR8, PT ;  /* 0x00000008ff007c0c */ /* 0x000fe2000bf05270 */
[C---:B------:R-:W-:Y:S01]  /*0240*/  VIADD R7, R2.reuse, 0xffffffff ;  /* 0xffffffff02077836 */ /* 0x040fe20000000000 */
[C---:B------:R-:W-:Y:S02]  /*0250*/  LOP3.LUT P3, RZ, R2.reuse, UR8, RZ, 0xfc, !PT ;  /* 0x0000000802ff7c12 */ /* 0x040fe4000f86fcff */
[----:B------:R-:W-:Y:S01]  /*0260*/  ISETP.EQ.AND P4, PT, R2, RZ, P0 ;  /* 0x000000ff0200720c */ /* 0x000fe20000782270 */
[----:B------:R-:W-:Y:S01]  /*0270*/  IMAD R24, R16, UR6, RZ ;  /* 0x0000000610187c24 */ /* 0x000fe2000f8e02ff */
[----:B------:R-:W-:-:S02]  /*0280*/  ISETP.NE.AND P0, PT, R2, RZ, P0 ;  /* 0x000000ff0200720c */ /* 0x000fc40000705270 */
[----:B------:R-:W-:Y:S01]  /*0290*/  LEA R22, R22, UR5, 0x2 ;  /* 0x0000000516167c11 */ /* 0x000fe2000f8e10ff */
[----:B0-----:R-:W0:Y:S01]  /*02a0*/  MUFU.RCP R10, R10 ;  /* 0x0000000a000a7308 */ /* 0x001e220000001000 */
[----:B------:R-:W-:Y:S01]  /*02b0*/  SEL R23, RZ, 0x1, P3 ;  /* 0x00000001ff177807 */ /* 0x000fe20001800000 */
[----:B0-----:R-:W-:-:S06]  /*02c0*/  VIADD R9, R10, 0xffffffe ;  /* 0x0ffffffe0a097836 */ /* 0x001fcc0000000000 */
[----:B------:R-:W0:Y:S02]  /*02d0*/  F2I.FTZ.U32.TRUNC.NTZ R9, R9 ;  /* 0x0000000900097305 */ /* 0x000e24000021f000 */
[----:B0-----:R-:W-:-:S04]  /*02e0*/  IMAD.MOV R11, RZ, RZ, -R9 ;  /* 0x000000ffff0b7224 */ /* 0x001fc800078e0a09 */
[----:B------:R-:W-:-:S04]  /*02f0*/  IMAD R11, R11, UR7, RZ ;  /* 0x000000070b0b7c24 */ /* 0x000fc8000f8e02ff */
[----:B------:R-:W-:-:S04]  /*0300*/  IMAD.HI.U32 R11, R9, R11, R8 ;  /* 0x0000000b090b7227 */ /* 0x000fc800078e0008 */
[----:B------:R-:W-:-:S04]  /*0310*/  IMAD R8, R16, UR8, RZ ;  /* 0x0000000810087c24 */ /* 0x000fc8000f8e02ff */
[----:B------:R-:W-:Y:S02]  /*0320*/  IMAD.HI.U32 R18, R11, R8, RZ ;  /* 0x000000080b127227 */ /* 0x000fe400078e00ff */
[----:B------:R-:W0:Y:S02]  /*0330*/  LDC.64 R10, c[0x0][0x380] ;  /* 0x0000e000ff0a7b82 */ /* 0x000e240000000a00 */
[----:B------:R-:W-:-:S04]  /*0340*/  IMAD.MOV R13, RZ, RZ, -R18 ;  /* 0x000000ffff0d7224 */ /* 0x000fc800078e0a12 */
[----:B------:R-:W-:Y:S02]  /*0350*/  IMAD R8, R13, UR7, R8 ;  /* 0x000000070d087c24 */ /* 0x000fe4000f8e0208 */
[----:B------:R-:W-:-:S03]  /*0360*/  IMAD R13, R0, R16, R5 ;  /* 0x00000010000d7224 */ /* 0x000fc600078e0205 */
[----:B------:R-:W-:Y:S01]  /*0370*/  ISETP.GE.U32.AND P1, PT, R8, UR7, PT ;  /* 0x0000000708007c0c */ /* 0x000fe2000bf26070 */
[----:B------:R-:W-:-:S12]  /*0380*/  IMAD.IADD R17, R13, 0x1, -R16 ;  /* 0x000000010d117824 */ /* 0x000fd800078e0a10 */
[----:B------:R-:W-:Y:S01]  /*0390*/  @P1 IADD3 R8, PT, PT, R8, -UR7, RZ ;  /* 0x8000000708081c10 */ /* 0x000fe2000fffe0ff */
[----:B------:R-:W-:Y:S01]  /*03a0*/  @P1 VIADD R18, R18, 0x1 ;  /* 0x0000000112121836 */ /* 0x000fe20000000000 */
[----:B------:R-:W-:Y:S02]  /*03b0*/  ISETP.NE.AND P1, PT, R2, RZ, PT ;  /* 0x000000ff0200720c */ /* 0x000fe40003f25270 */
[----:B------:R-:W-:Y:S01]  /*03c0*/  ISETP.GE.U32.AND P5, PT, R8, UR7, PT ;  /* 0x0000000708007c0c */ /* 0x000fe2000bfa6070 */
[----:B0-----:R-:W-:Y:S01]  /*03d0*/  IMAD.WIDE R8, R13, 0x4, R10 ;  /* 0x000000040d087825 */ /* 0x001fe200078e020a */
[----:B------:R-:W-:-:S03]  /*03e0*/  ISETP.EQ.AND P1, PT, RZ, UR8, P1 ;  /* 0x00000008ff007c0c */ /* 0x000fc60008f22270 */
[----:B------:R-:W-:-:S04]  /*03f0*/  IMAD.WIDE.U32 R10, R13, 0x4, R10 ;  /* 0x000000040d0a7825 */ /* 0x000fc800078e000a */
[----:B-1----:R-:W-:-:S04]  /*0400*/  IMAD.WIDE.U32 R12, R13, 0x4, R14 ;  /* 0x000000040d0c7825 */ /* 0x002fc800078e000e */
[----:B------:R-:W-:-:S04]  /*0410*/  IMAD.WIDE R14, R17, 0x4, R14 ;  /* 0x00000004110e7825 */ /* 0x000fc800078e020e */
[----:B------:R-:W-:Y:S01]  /*0420*/  @P5 VIADD R18, R18, 0x1 ;  /* 0x0000000112125836 */ /* 0x000fe20000000000 */
[----:B------:R-:W-:Y:S01]  /*0430*/  @!P2 LOP3.LUT R18, RZ, UR7, RZ, 0x33, !PT ;  /* 0x00000007ff12ac12 */ /* 0x000fe2000f8e33ff */
[----:B------:R-:W-:-:S03]  /*0440*/  IMAD.WIDE R16, R16, 0x4, R14 ;  /* 0x0000000410107825 */ /* 0x000fc600078e020e */
[----:B------:R-:W-:-:S07]  /*0450*/  IADD3 R25, PT, PT, R7, R18, RZ ;  /* 0x0000001207197210 */ /* 0x000fce0007ffe0ff */
.L_x_18:
[----:B0-----:R-:W0:Y:S01]  /*0460*/  LDS R18, [R6] ;  /* 0x0000000006127984 */ /* 0x001e220000000800 */
[----:B------:R-:W-:Y:S01]  /*0470*/  BSSY.RECONVERGENT B0, `(.L_x_1) ;  /* 0x00000a8000007945 */ /* 0x000fe20003800200 */
[----:B0-----:R-:W-:-:S13]  /*0480*/  ISETP.NE.AND P2, PT, R18, RZ, PT ;  /* 0x000000ff1200720c */ /* 0x001fda0003f45270 */
[----:B-123--:R-:W-:Y:S05]  /*0490*/  @P2 BRA `(.L_x_2) ;  /* 0x0000000800942947 */ /* 0x00efea0003800000 */
[----:B------:R-:W0:Y:S01]  /*04a0*/  S2R R18, SR_TID.Y ;  /* 0x0000000000127919 */ /* 0x000e220000002200 */
[----:B------:R-:W-:Y:S01]  /*04b0*/  BSSY.RECONVERGENT B1, `(.L_x_3) ;  /* 0x0000015000017945 */ /* 0x000fe20003800200 */
[----:B0-----:R-:W-:-:S04]  /*04c0*/  ISETP.NE.AND P2, PT, R18, RZ, PT ;  /* 0x000000ff1200720c */ /* 0x001fc80003f45270 */
[----:B------:R-:W-:-:S13]  /*04d0*/  ISETP.EQ.OR P2, PT, R3, RZ, P2 ;  /* 0x000000ff0300720c */ /* 0x000fda0001742670 */
[----:B------:R-:W-:Y:S05]  /*04e0*/  @P2 BRA `(.L_x_4) ;  /* 0x0000000000442947 */ /* 0x000fea0003800000 */
[----:B------:R-:W0:Y:S02]  /*04f0*/  LDS R3, [R6+-0x4] ;  /* 0xfffffc0006037984 */ /* 0x000e240000000800 */
[----:B0-----:R-:W-:-:S13]  /*0500*/  ISETP.NE.AND P2, PT, R3, RZ, PT ;  /* 0x000000ff0300720c */ /* 0x001fda0003f45270 */
[----:B------:R-:W-:Y:S05]  /*0510*/  @!P2 BRA `(.L_x_4) ;  /* 0x000000000038a947 */ /* 0x000fea0003800000 */
[----:B------:R-:W-:-:S13]  /*0520*/  ISETP.NE.AND P2, PT, R0, RZ, PT ;  /* 0x000000ff0000720c */ /* 0x000fda0003f45270 */
[----:B------:R-:W2:Y:S04]  /*0530*/  @P2 LDG.E R3, desc[UR10][R14.64] ;  /* 0x0000000a0e032981 */ /* 0x000ea8000c1e1900 */
[----:B------:R-:W2:Y:S04]  /*0540*/  @P2 LDG.E R20, desc[UR10][R8.64] ;  /* 0x0000000a08142981 */ /* 0x000ea8000c1e1900 */
[----:B------:R-:W2:Y:S04]  /*0550*/  @P2 LDG.E R19, desc[UR10][R16.64+-0x4] ;  /* 0xfffffc0a10132981 */ /* 0x000ea8000c1e1900 */
[----:B------:R-:W3:Y:S01]  /*0560*/  @P2 LDG.E R26, desc[UR10][R14.64+-0x4] ;  /* 0xfffffc0a0e1a2981 */ /* 0x000ee2000c1e1900 */
[----:B--2---:R-:W-:-:S03]  /*0570*/  @P2 IADD3 R3, PT, PT, R19, R20, R3 ;  /* 0x0000001413032210 */ /* 0x004fc60007ffe003 */
[----:B------:R-:W2:Y:S02]  /*0580*/  @!P2 LDG.E R20, desc[UR10][R16.64+-0x4] ;  /* 0xfffffc0a1014a981 */ /* 0x000ea4000c1e1900 */
[----:B---3--:R-:W-:-:S05]  /*0590*/  @P2 IMAD.IADD R3, R3, 0x1, -R26 ;  /* 0x0000000103032824 */ /* 0x008fca00078e0a1a */
[----:B------:R0:W-:Y:S04]  /*05a0*/  @P2 STG.E desc[UR10][R16.64], R3 ;  /* 0x0000000310002986 */ /* 0x0001e8000c10190a */
[----:B------:R-:W2:Y:S01]  /*05b0*/  @!P2 LDG.E R19, desc[UR10][R10.64] ;  /* 0x0000000a0a13a981 */ /* 0x000ea2000c1e1900 */
[----:B------:R-:W-:-:S05]  /*05c0*/  IMAD.MOV.U32 R21, RZ, RZ, 0x1 ;  /* 0x00000001ff157424 */ /* 0x000fca00078e00ff */
[----:B------:R0:W-:Y:S01]  /*05d0*/  STS [R6], R21 ;  /* 0x0000001506007388 */ /* 0x0001e20000000800 */
[----:B--2---:R-:W-:-:S05]  /*05e0*/  @!P2 IMAD.IADD R19, R19, 0x1, R20 ;  /* 0x000000011313a824 */ /* 0x004fca00078e0214 */
[----:B------:R0:W-:Y:S02]  /*05f0*/  @!P2 STG.E desc[UR10][R12.64], R19 ;  /* 0x000000130c00a986 */ /* 0x0001e4000c10190a */
.L_x_4:
[----:B------:R-:W-:Y:S05]  /*0600*/  BSYNC.RECONVERGENT B1 ;  /* 0x0000000000017941 */ /* 0x000fea0003800200 */
.L_x_3:
[----:B0-----:R-:W0:Y:S01]  /*0610*/  S2R R3, SR_TID.X ;  /* 0x0000000000037919 */ /* 0x001e220000002100 */
[----:B------:R-:W-:Y:S01]  /*0620*/  ISETP.NE.AND P2, PT, R18, RZ, PT ;  /* 0x000000ff1200720c */ /* 0x000fe20003f45270 */
[----:B------:R-:W-:Y:S03]  /*0630*/  BSSY.RECONVERGENT B1, `(.L_x_5) ;  /* 0x0000023000017945 */ /* 0x000fe60003800200 */
[----:B0-----:R-:W-:-:S13]  /*0640*/  ISETP.NE.OR P3, PT, R3, RZ, !P2 ;  /* 0x000000ff0300720c */ /* 0x001fda0005765670 */
[----:B------:R-:W-:Y:S05]  /*0650*/  @P3 BRA `(.L_x_6) ;  /* 0x00000000003c3947 */ /* 0x000fea0003800000 */
[----:B------:R-:W0:Y:S02]  /*0660*/  LDS R19, [R22] ;  /* 0x0000000016137984 */ /* 0x000e240000000800 */
[----:B0-----:R-:W-:-:S13]  /*0670*/  ISETP.NE.AND P2, PT, R19, RZ, PT ;  /* 0x000000ff1300720c */ /* 0x001fda0003f45270 */
[----:B------:R-:W-:Y:S05]  /*0680*/  @!P2 BRA `(.L_x_7) ;  /* 0x000000000074a947 */ /* 0x000fea0003800000 */
[----:B------:R-:W-:Y:S01]  /*0690*/  ISETP.NE.AND P2, PT, R5, RZ, PT ;  /* 0x000000ff0500720c */ /* 0x000fe20003f45270 */
[----:B------:R-:W2:Y:S04]  /*06a0*/  LDG.E R19, desc[UR10][R14.64] ;  /* 0x0000000a0e137981 */ /* 0x000ea8000c1e1900 */
[----:B------:R-:W2:Y:S08]  /*06b0*/  LDG.E R20, desc[UR10][R8.64] ;  /* 0x0000000a08147981 */ /* 0x000eb0000c1e1900 */
[----:B------:R-:W2:Y:S04]  /*06c0*/  @P2 LDG.E R21, desc[UR10][R16.64+-0x4] ;  /* 0xfffffc0a10152981 */ /* 0x000ea8000c1e1900 */
[----:B------:R-:W3:Y:S01]  /*06d0*/  @P2 LDG.E R26, desc[UR10][R14.64+-0x4] ;  /* 0xfffffc0a0e1a2981 */ /* 0x000ee2000c1e1900 */
[----:B--2---:R-:W-:-:S05]  /*06e0*/  @P2 IADD3 R21, PT, PT, R21, R20, R19 ;  /* 0x0000001415152210 */ /* 0x004fca0007ffe013 */
[----:B---3--:R-:W-:Y:S02]  /*06f0*/  @P2 IMAD.IADD R21, R21, 0x1, -R26 ;  /* 0x0000000115152824 */ /* 0x008fe400078e0a1a */
[----:B------:R-:W-:Y:S02]  /*0700*/  @!P2 IMAD.IADD R21, R19, 0x1, R20 ;  /* 0x000000011315a824 */ /* 0x000fe400078e0214 */
[----:B------:R-:W-:-:S03]  /*0710*/  HFMA2 R19, -RZ, RZ, 0, 5.9604644775390625e-08 ;  /* 0x00000001ff137431 */ /* 0x000fc600000001ff */
[----:B------:R0:W-:Y:S04]  /*0720*/  STG.E desc[UR10][R16.64], R21 ;  /* 0x0000001510007986 */ /* 0x0001e8000c10190a */
[----:B------:R0:W-:Y:S01]  /*0730*/  STS [R6], R19 ;  /* 0x0000001306007388 */ /* 0x0001e20000000800 */
[----:B------:R-:W-:Y:S05]  /*0740*/  BRA `(.L_x_7) ;  /* 0x0000000000447947 */ /* 0x000fea0003800000 */
.L_x_6:
[----:B------:R-:W-:-:S13]  /*0750*/  ISETP.EQ.OR P2, PT, R3, RZ, !P2 ;  /* 0x000000ff0300720c */ /* 0x000fda0005742670 */
[----:B------:R-:W-:Y:S05]  /*0760*/  @P2 BRA `(.L_x_7) ;  /* 0x00000000003c2947 */ /* 0x000fea0003800000 */
[----:B------:R-:W0:Y:S02]  /*0770*/  LDS R19, [R22] ;  /* 0x0000000016137984 */ /* 0x000e240000000800 */
[----:B0-----:R-:W-:-:S13]  /*0780*/  ISETP.NE.AND P2, PT, R19, RZ, PT ;  /* 0x000000ff1300720c */ /* 0x001fda0003f45270 */
[----:B------:R-:W-:Y:S05]  /*0790*/  @!P2 BRA `(.L_x_7) ;  /* 0x000000000030a947 */ /* 0x000fea0003800000 */
[----:B------:R-:W0:Y:S02]  /*07a0*/  LDS R19, [R6+-0x4] ;  /* 0xfffffc0006137984 */ /* 0x000e240000000800 */
[----:B0-----:R-:W-:-:S13]  /*07b0*/  ISETP.NE.AND P2, PT, R19, RZ, PT ;  /* 0x000000ff1300720c */ /* 0x001fda0003f45270 */
[----:B------:R-:W-:Y:S05]  /*07c0*/  @!P2 BRA `(.L_x_7) ;  /* 0x000000000024a947 */ /* 0x000fea0003800000 */
[----:B------:R-:W2:Y:S04]  /*07d0*/  LDG.E R19, desc[UR10][R14.64] ;  /* 0x0000000a0e137981 */ /* 0x000ea8000c1e1900 */
[----:B------:R-:W2:Y:S04]  /*07e0*/  LDG.E R20, desc[UR10][R8.64] ;  /* 0x0000000a08147981 */ /* 0x000ea8000c1e1900 */
[----:B------:R-:W2:Y:S04]  /*07f0*/  LDG.E R21, desc[UR10][R16.64+-0x4] ;  /* 0xfffffc0a10157981 */ /* 0x000ea8000c1e1900 */
[----:B------:R-:W3:Y:S01]  /*0800*/  LDG.E R26, desc[UR10][R14.64+-0x4] ;  /* 0xfffffc0a0e1a7981 */ /* 0x000ee2000c1e1900 */
[----:B--2---:R-:W-:Y:S01]  /*0810*/  IADD3 R19, PT, PT, R21, R20, R19 ;  /* 0x0000001415137210 */ /* 0x004fe20007ffe013 */
[----:B------:R-:W-:-:S04]  /*0820*/  IMAD.MOV.U32 R21, RZ, RZ, 0x1 ;  /* 0x00000001ff157424 */ /* 0x000fc800078e00ff */
[----:B---3--:R-:W-:Y:S01]  /*0830*/  IMAD.IADD R19, R19, 0x1, -R26 ;  /* 0x0000000113137824 */ /* 0x008fe200078e0a1a */
[----:B------:R1:W-:Y:S04]  /*0840*/  STS [R6], R21 ;  /* 0x0000001506007388 */ /* 0x0003e80000000800 */
[----:B------:R1:W-:Y:S02]  /*0850*/  STG.E desc[UR10][R16.64], R19 ;  /* 0x0000001310007986 */ /* 0x0003e4000c10190a */
.L_x_7:
[----:B------:R-:W-:Y:S05]  /*0860*/  BSYNC.RECONVERGENT B1 ;  /* 0x0000000000017941 */ /* 0x000fea0003800200 */
.L_x_5:
[----:B------:R-:W-:-:S13]  /*0870*/  LOP3.LUT P2, RZ, R3, R18, RZ, 0xfc, !PT ;  /* 0x0000001203ff7212 */ /* 0x000fda000784fcff */
[----:B------:R-:W-:Y:S05]  /*0880*/  @P2 BRA `(.L_x_2) ;  /* 0x0000000400982947 */ /* 0x000fea0003800000 */
[----:B------:R-:W-:Y:S01]  /*0890*/  PRMT R26, R23, 0x7610, R26 ;  /* 0x00007610171a7816 */ /* 0x000fe2000000001a */
[----:B------:R-:W-:Y:S06]  /*08a0*/  @!P4 BRA `(.L_x_8) ;  /* 0x00000000005cc947 */ /* 0x000fec0003800000 */
[----:B------:R-:W2:Y:S01]  /*08b0*/  I2F.U32.RP R26, UR7 ;  /* 0x00000007001a7d06 */ /* 0x000ea20008209000 */
[----:B------:R-:W-:-:S07]  /*08c0*/  ISETP.NE.U32.AND P5, PT, RZ, UR7, PT ;  /* 0x00000007ff007c0c */ /* 0x000fce000bfa5070 */
[----:B--2---:R-:W2:Y:S02]  /*08d0*/  MUFU.RCP R26, R26 ;  /* 0x0000001a001a7308 */ /* 0x004ea40000001000 */
[----:B--2---:R-:W-:-:S06]  /*08e0*/  VIADD R18, R26, 0xffffffe ;  /* 0x0ffffffe1a127836 */ /* 0x004fcc0000000000 */
[----:B01----:R0:W1:Y:S02]  /*08f0*/  F2I.FTZ.U32.TRUNC.NTZ R19, R18 ;  /* 0x0000001200137305 */ /* 0x003064000021f000 */
[----:B0-----:R-:W-:Y:S02]  /*0900*/  IMAD.MOV.U32 R18, RZ, RZ, RZ ;  /* 0x000000ffff127224 */ /* 0x001fe400078e00ff */
[----:B-1----:R-:W-:-:S04]  /*0910*/  IMAD.MOV R21, RZ, RZ, -R19 ;  /* 0x000000ffff157224 */ /* 0x002fc800078e0a13 */
[----:B------:R-:W-:-:S04]  /*0920*/  IMAD R21, R21, UR7, RZ ;  /* 0x0000000715157c24 */ /* 0x000fc8000f8e02ff */
[----:B------:R-:W-:-:S06]  /*0930*/  IMAD.HI.U32 R21, R19, R21, R18 ;  /* 0x0000001513157227 */ /* 0x000fcc00078e0012 */
[----:B------:R-:W-:-:S05]  /*0940*/  IMAD.HI.U32 R21, R21, R24, RZ ;  /* 0x0000001815157227 */ /* 0x000fca00078e00ff */
[----:B------:R-:W-:-:S05]  /*0950*/  IADD3 R19, PT, PT, -R21, RZ, RZ ;  /* 0x000000ff15137210 */ /* 0x000fca0007ffe1ff */
[----:B------:R-:W-:Y:S02]  /*0960*/  IMAD R20, R19, UR7, R24 ;  /* 0x0000000713147c24 */ /* 0x000fe4000f8e0218 */
[----:B------:R-:W0:Y:S03]  /*0970*/  LDC.64 R18, c[0x0][0x390] ;  /* 0x0000e400ff127b82 */ /* 0x000e260000000a00 */
[----:B------:R-:W-:-:S13]  /*0980*/  ISETP.GE.U32.AND P2, PT, R20, UR7, PT ;  /* 0x0000000714007c0c */ /* 0x000fda000bf46070 */
[----:B------:R-:W-:Y:S02]  /*0990*/  @P2 VIADD R20, R20, -UR7 ;  /* 0x8000000714142c36 */ /* 0x000fe40008000000 */
[----:B------:R-:W-:-:S03]  /*09a0*/  @P2 VIADD R21, R21, 0x1 ;  /* 0x0000000115152836 */ /* 0x000fc60000000000 */
[----:B------:R-:W-:-:S13]  /*09b0*/  ISETP.GE.U32.AND P3, PT, R20, UR7, PT ;  /* 0x0000000714007c0c */ /* 0x000fda000bf66070 */
[----:B------:R-:W-:Y:S01]  /*09c0*/  @P3 VIADD R21, R21, 0x1 ;  /* 0x0000000115153836 */ /* 0x000fe20000000000 */
[----:B------:R-:W-:-:S05]  /*09d0*/  @!P5 LOP3.LUT R21, RZ, UR7, RZ, 0x33, !PT ;  /* 0x00000007ff15dc12 */ /* 0x000fca000f8e33ff */
[----:B0-----:R-:W-:-:S06]  /*09e0*/  IMAD.WIDE.U32 R18, R21, 0x4, R18 ;  /* 0x0000000415127825 */ /* 0x001fcc00078e0012 */
[----:B------:R-:W2:Y:S02]  /*09f0*/  LDG.E R18, desc[UR10][R18.64] ;  /* 0x0000000a12127981 */ /* 0x000ea4000c1e1900 */
[----:B--2---:R-:W-:-:S04]  /*0a00*/  ISETP.NE.AND P2, PT, R18, RZ, PT ;  /* 0x000000ff1200720c */ /* 0x004fc80003f45270 */
[----:B------:R-:W-:-:S09]  /*0a10*/  SEL R26, R23, 0x1, !P2 ;  /* 0x00000001171a7807 */ /* 0x000fd20005000000 */
.L_x_8:
[----:B------:R-:W-:Y:S05]  /*0a20*/  @!P1 BRA `(.L_x_9) ;  /* 0x00000000001c9947 */ /* 0x000fea0003800000 */
[----:B01----:R-:W0:Y:S02]  /*0a30*/  LDC.64 R18, c[0x0][0x390] ;  /* 0x0000e400ff127b82 */ /* 0x003e240000000a00 */
[----:B0-----:R-:W-:-:S06]  /*0a40*/  IMAD.WIDE.U32 R18, R7, 0x4, R18 ;  /* 0x0000000407127825 */ /* 0x001fcc00078e0012 */
[----:B------:R-:W2:Y:S01]  /*0a50*/  LDG.E R18, desc[UR10][R18.64] ;  /* 0x0000000a12127981 */ /* 0x000ea2000c1e1900 */
[----:B------:R-:W-:Y:S02]  /*0a60*/  LOP3.LUT P2, RZ, R26, 0xff, RZ, 0xc0, !PT ;  /* 0x000000ff1aff7812 */ /* 0x000fe4000784c0ff */
[----:B--2---:R-:W-:-:S13]  /*0a70*/  ISETP.EQ.AND P3, PT, R18, RZ, PT ;  /* 0x000000ff1200720c */ /* 0x004fda0003f62270 */
[----:B------:R-:W-:Y:S05]  /*0a80*/  @!P2 BRA P3, `(.L_x_2) ;  /* 0x000000040018a947 */ /* 0x000fea0001800000 */
[----:B------:R-:W-:Y:S05]  /*0a90*/  BRA `(.L_x_10) ;  /* 0x0000000000887947 */ /* 0x000fea0003800000 */
.L_x_9:
[----:B------:R-:W-:Y:S05]  /*0aa0*/  @!P0 BRA `(.L_x_11) ;  /* 0x0000000000788947 */ /* 0x000fea0003800000 */
[----:B01----:R-:W0:Y:S02]  /*0ab0*/  LDC.64 R18, c[0x0][0x390] ;  /* 0x0000e400ff127b82 */ /* 0x003e240000000a00 */
[----:B0-----:R-:W-:-:S06]  /*0ac0*/  IMAD.WIDE.U32 R20, R25, 0x4, R18 ;  /* 0x0000000419147825 */ /* 0x001fcc00078e0012 */
[----:B------:R-:W2:Y:S02]  /*0ad0*/  LDG.E R20, desc[UR10][R20.64] ;  /* 0x0000000a14147981 */ /* 0x000ea4000c1e1900 */
[----:B--2---:R-:W-:-:S13]  /*0ae0*/  ISETP.NE.AND P2, PT, R20, RZ, PT ;  /* 0x000000ff1400720c */ /* 0x004fda0003f45270 */
[----:B------:R-:W-:Y:S05]  /*0af0*/  @!P2 BRA `(.L_x_11) ;  /* 0x000000000064a947 */ /* 0x000fea0003800000 */
[----:B------:R-:W0:Y:S01]  /*0b00*/  I2F.U32.RP R27, UR7 ;  /* 0x00000007001b7d06 */ /* 0x000e220008209000 */
[----:B------:R-:W-:-:S07]  /*0b10*/  ISETP.NE.U32.AND P5, PT, RZ, UR7, PT ;  /* 0x00000007ff007c0c */ /* 0x000fce000bfa5070 */
[----:B0-----:R-:W0:Y:S02]  /*0b20*/  MUFU.RCP R27, R27 ;  /* 0x0000001b001b7308 */ /* 0x001e240000001000 */
[----:B0-----:R-:W-:-:S06]  /*0b30*/  VIADD R20, R27, 0xffffffe ;  /* 0x0ffffffe1b147836 */ /* 0x001fcc0000000000 */
[----:B------:R0:W1:Y:S02]  /*0b40*/  F2I.FTZ.U32.TRUNC.NTZ R21, R20 ;  /* 0x0000001400157305 */ /* 0x000064000021f000 */
[----:B0-----:R-:W-:Y:S01]  /*0b50*/  MOV R20, RZ ;  /* 0x000000ff00147202 */ /* 0x001fe20000000f00 */
[----:B-1----:R-:W-:-:S04]  /*0b60*/  IMAD.MOV R29, RZ, RZ, -R21 ;  /* 0x000000ffff1d7224 */ /* 0x002fc800078e0a15 */
[----:B------:R-:W-:-:S04]  /*0b70*/  IMAD R29, R29, UR7, RZ ;  /* 0x000000071d1d7c24 */ /* 0x000fc8000f8e02ff */
[----:B------:R-:W-:-:S06]  /*0b80*/  IMAD.HI.U32 R29, R21, R29, R20 ;  /* 0x0000001d151d7227 */ /* 0x000fcc00078e0014 */
[----:B------:R-:W-:-:S04]  /*0b90*/  IMAD.HI.U32 R21, R29, R24, RZ ;  /* 0x000000181d157227 */ /* 0x000fc800078e00ff */
[----:B------:R-:W-:-:S04]  /*0ba0*/  IMAD.MOV R29, RZ, RZ, -R21 ;  /* 0x000000ffff1d7224 */ /* 0x000fc800078e0a15 */
[----:B------:R-:W-:-:S05]  /*0bb0*/  IMAD R29, R29, UR7, R24 ;  /* 0x000000071d1d7c24 */ /* 0x000fca000f8e0218 */
[----:B------:R-:W-:-:S13]  /*0bc0*/  ISETP.GE.U32.AND P2, PT, R29, UR7, PT ;  /* 0x000000071d007c0c */ /* 0x000fda000bf46070 */
[----:B------:R-:W-:Y:S02]  /*0bd0*/  @P2 VIADD R29, R29, -UR7 ;  /* 0x800000071d1d2c36 */ /* 0x000fe40008000000 */
[----:B------:R-:W-:-:S03]  /*0be0*/  @P2 VIADD R21, R21, 0x1 ;  /* 0x0000000115152836 */ /* 0x000fc60000000000 */
[----:B------:R-:W-:-:S13]  /*0bf0*/  ISETP.GE.U32.AND P3, PT, R29, UR7, PT ;  /* 0x000000071d007c0c */ /* 0x000fda000bf66070 */
[----:B------:R-:W-:Y:S01]  /*0c00*/  @P3 VIADD R21, R21, 0x1 ;  /* 0x0000000115153836 */ /* 0x000fe20000000000 */
[----:B------:R-:W-:-:S04]  /*0c10*/  @!P5 LOP3.LUT R21, RZ, UR7, RZ, 0x33, !PT ;  /* 0x00000007ff15dc12 */ /* 0x000fc8000f8e33ff */
[----:B------:R-:W-:-:S05]  /*0c20*/  IADD3 R21, PT, PT, R21, R2, RZ ;  /* 0x0000000215157210 */ /* 0x000fca0007ffe0ff */
[----:B------:R-:W-:-:S06]  /*0c30*/  IMAD.WIDE.U32 R18, R21, 0x4, R18 ;  /* 0x0000000415127825 */ /* 0x000fcc00078e0012 */
[----:B------:R-:W2:Y:S01]  /*0c40*/  LDG.E R18, desc[UR10][R18.64] ;  /* 0x0000000a12127981 */ /* 0x000ea2000c1e1900 */
[----:B------:R-:W-:Y:S02]  /*0c50*/  LOP3.LUT P2, RZ, R26, 0xff, RZ, 0xc0, !PT ;  /* 0x000000ff1aff7812 */ /* 0x000fe4000784c0ff */
[----:B--2---:R-:W-:-:S13]  /*0c60*/  ISETP.EQ.AND P3, PT, R18, RZ, PT ;  /* 0x000000ff1200720c */ /* 0x004fda0003f62270 */
[----:B------:R-:W-:Y:S05]  /*0c70*/  @!P2 BRA P3, `(.L_x_2) ;  /* 0x00000000009ca947 */ /* 0x000fea0001800000 */
[----:B------:R-:W-:Y:S05]  /*0c80*/  BRA `(.L_x_10) ;  /* 0x00000000000c7947 */ /* 0x000fea0003800000 */
.L_x_11:
[----:B------:R-:W-:-:S04]  /*0c90*/  PRMT R18, R26, 0x9910, RZ ;  /* 0x000099101a127816 */ /* 0x000fc800000000ff */
[----:B------:R-:W-:-:S13]  /*0ca0*/  ISETP.NE.AND P2, PT, R18, RZ, PT ;  /* 0x000000ff1200720c */ /* 0x000fda0003f45270 */
[----:B------:R-:W-:Y:S05]  /*0cb0*/  @!P2 BRA `(.L_x_2) ;  /* 0x00000000008ca947 */ /* 0x000fea0003800000 */
.L_x_10:
[----:B01----:R-:W-:Y:S01]  /*0cc0*/  IMAD.MOV.U32 R19, RZ, RZ, 0x1 ;  /* 0x00000001ff137424 */ /* 0x003fe200078e00ff */
[C---:B------:R-:W-:Y:S01]  /*0cd0*/  ISETP.NE.AND P2, PT, R5.reuse, RZ, PT ;  /* 0x000000ff0500720c */ /* 0x040fe20003f45270 */
[----:B------:R-:W-:Y:S01]  /*0ce0*/  BSSY.RECONVERGENT B1, `(.L_x_12) ;  /* 0x000000f000017945 */ /* 0x000fe20003800200 */
[----:B------:R-:W-:Y:S02]  /*0cf0*/  ISETP.NE.AND P3, PT, R5, RZ, PT ;  /* 0x000000ff0500720c */ /* 0x000fe40003f65270 */
[----:B------:R0:W-:Y:S01]  /*0d00*/  STS [R6], R19 ;  /* 0x0000001306007388 */ /* 0x0001e20000000800 */
[----:B------:R-:W-:Y:S02]  /*0d10*/  ISETP.EQ.OR P6, PT, R0, RZ, !P2 ;  /* 0x000000ff0000720c */ /* 0x000fe400057c2670 */
[----:B------:R-:W-:Y:S02]  /*0d20*/  LOP3.LUT P5, RZ, R4, UR4, RZ, 0xfc, !PT ;  /* 0x0000000404ff7c12 */ /* 0x000fe4000f8afcff */
[----:B------:R-:W-:-:S02]  /*0d30*/  ISETP.NE.OR P2, PT, R0, RZ, !P2 ;  /* 0x000000ff0000720c */ /* 0x000fc40005745670 */
[----:B------:R-:W-:-:S07]  /*0d40*/  ISETP.EQ.OR P3, PT, R0, RZ, P3 ;  /* 0x000000ff0000720c */ /* 0x000fce0001f62670 */
[----:B0-----:R-:W-:Y:S06]  /*0d50*/  @P6 BRA `(.L_x_13) ;  /* 0x00000000001c6947 */ /* 0x001fec0003800000 */
[----:B------:R-:W2:Y:S04]  /*0d60*/  LDG.E R18, desc[UR10][R14.64] ;  /* 0x0000000a0e127981 */ /* 0x000ea8000c1e1900 */
[----:B------:R-:W2:Y:S04]  /*0d70*/  LDG.E R19, desc[UR10][R8.64] ;  /* 0x0000000a08137981 */ /* 0x000ea8000c1e1900 */
[----:B------:R-:W2:Y:S04]  /*0d80*/  LDG.E R20, desc[UR10][R16.64+-0x4] ;  /* 0xfffffc0a10147981 */ /* 0x000ea8000c1e1900 */
[----:B------:R-:W3:Y:S01]  /*0d90*/  LDG.E R21, desc[UR10][R14.64+-0x4] ;  /* 0xfffffc0a0e157981 */ /* 0x000ee2000c1e1900 */
[----:B--2---:R-:W-:-:S05]  /*0da0*/  IADD3 R18, PT, PT, R20, R19, R18 ;  /* 0x0000001314127210 */ /* 0x004fca0007ffe012 */
[----:B---3--:R-:W-:-:S05]  /*0db0*/  IMAD.IADD R21, R18, 0x1, -R21 ;  /* 0x0000000112157824 */ /* 0x008fca00078e0a15 */
[----:B------:R0:W-:Y:S02]  /*0dc0*/  STG.E desc[UR10][R16.64], R21 ;  /* 0x0000001510007986 */ /* 0x0001e4000c10190a */
.L_x_13:
[----:B------:R-:W-:Y:S05]  /*0dd0*/  BSYNC.RECONVERGENT B1 ;  /* 0x0000000000017941 */ /* 0x000fea0003800200 */
.L_x_12:
[----:B------:R-:W-:Y:S04]  /*0de0*/  BSSY.RECONVERGENT B1, `(.L_x_14) ;  /* 0x0000006000017945 */ /* 0x000fe80003800200 */
[----:B------:R-:W-:Y:S05]  /*0df0*/  @P2 BRA `(.L_x_15) ;  /* 0x0000000000102947 */ /* 0x000fea0003800000 */
[----:B------:R-:W2:Y:S04]  /*0e00*/  LDG.E R18, desc[UR10][R10.64] ;  /* 0x0000000a0a127981 */ /* 0x000ea8000c1e1900 */
[----:B------:R-:W2:Y:S02]  /*0e10*/  LDG.E R19, desc[UR10][R16.64+-0x4] ;  /* 0xfffffc0a10137981 */ /* 0x000ea4000c1e1900 */
[----:B--2---:R-:W-:-:S05]  /*0e20*/  IMAD.IADD R19, R18, 0x1, R19 ;  /* 0x0000000112137824 */ /* 0x004fca00078e0213 */
[----:B------:R1:W-:Y:S02]  /*0e30*/  STG.E desc[UR10][R12.64], R19 ;  /* 0x000000130c007986 */ /* 0x0003e4000c10190a */
.L_x_15:
[----:B------:R-:W-:Y:S05]  /*0e40*/  BSYNC.RECONVERGENT B1 ;  /* 0x0000000000017941 */ /* 0x000fea0003800200 */
.L_x_14:
[----:B------:R-:W-:Y:S04]  /*0e50*/  BSSY.RECONVERGENT B1, `(.L_x_16) ;  /* 0x0000006000017945 */ /* 0x000fe80003800200 */
[----:B------:R-:W-:Y:S05]  /*0e60*/  @P3 BRA `(.L_x_17) ;  /* 0x0000000000103947 */ /* 0x000fea0003800000 */
[----:B------:R-:W2:Y:S04]  /*0e70*/  LDG.E R18, desc[UR10][R14.64] ;  /* 0x0000000a0e127981 */ /* 0x000ea8000c1e1900 */
[----:B-1----:R-:W2:Y:S02]  /*0e80*/  LDG.E R19, desc[UR10][R8.64] ;  /* 0x0000000a08137981 */ /* 0x002ea4000c1e1900 */
[----:B--2---:R-:W-:-:S05]  /*0e90*/  IMAD.IADD R19, R18, 0x1, R19 ;  /* 0x0000000112137824 */ /* 0x004fca00078e0213 */
[----:B------:R2:W-:Y:S02]  /*0ea0*/  STG.E desc[UR10][R16.64], R19 ;  /* 0x0000001310007986 */ /* 0x0005e4000c10190a */
.L_x_17:
[----:B------:R-:W-:Y:S05]  /*0eb0*/  BSYNC.RECONVERGENT B1 ;  /* 0x0000000000017941 */ /* 0x000fea0003800200 */
.L_x_16:
[----:B------:R-:W-:Y:S05]  /*0ec0*/  @P5 BRA `(.L_x_2) ;  /* 0x0000000000085947 */ /* 0x000fea0003800000 */
[----:B-12---:R-:W2:Y:S04]  /*0ed0*/  LDG.E R19, desc[UR10][R10.64] ;  /* 0x0000000a0a137981 */ /* 0x006ea8000c1e1900 */
[----:B--2---:R3:W-:Y:S02]  /*0ee0*/  STG.E desc[UR10][R12.64], R19 ;  /* 0x000000130c007986 */ /* 0x0047e4000c10190a */
.L_x_2:
[----:B------:R-:W-:Y:S05]  /*0ef0*/  BSYNC.RECONVERGENT B0 ;  /* 0x0000000000007941 */ /* 0x000fea0003800200 */
.L_x_1:
[----:B------:R-:W-:Y:S06]  /*0f00*/  BAR.SYNC.DEFER_BLOCKING 0x0 ;  /* 0x0000000000007b1d */ /* 0x000fec0000010000 */
[----:B------:R-:W4:Y:S02]  /*0f10*/  LDS R18, [UR5+0x3fc] ;  /* 0x0003fc05ff127984 */ /* 0x000f240008000800 */
[----:B----4-:R-:W-:-:S13]  /*0f20*/  ISETP.NE.AND P2, PT, R18, RZ, PT ;  /* 0x000000ff1200720c */ /* 0x010fda0003f45270 */
[----:B------:R-:W-:Y:S05]  /*0f30*/  @!P2 BRA `(.L_x_18) ;  /* 0xfffffff40048a947 */ /* 0x000fea000383ffff */
.L_x_0:
[----:B------:R-:W4:Y:S01]  /*0f40*/  I2F.U32.RP R3, UR7 ;  /* 0x0000000700037d06 */ /* 0x000f220008209000 */
[----:B------:R-:W5:Y:S01]  /*0f50*/  LDC R0, c[0x0][0x39c] ;  /* 0x0000e700ff007b82 */ /* 0x000f620000000800 */
[----:B------:R-:W-:-:S06]  /*0f60*/  ISETP.NE.U32.AND P2, PT, RZ, UR7, PT ;  /* 0x00000007ff007c0c */ /* 0x000fcc000bf45070 */
[----:B----4-:R-:W4:Y:S01]  /*0f70*/  MUFU.RCP R3, R3 ;  /* 0x0000000300037308 */ /* 0x010f220000001000 */
[----:B-----5:R-:W-:Y:S01]  /*0f80*/  IMAD R0, R0, UR8, RZ ;  /* 0x0000000800007c24 */ /* 0x020fe2000f8e02ff */
[----:B----4-:R-:W-:-:S06]  /*0f90*/  IADD3 R4, PT, PT, R3, 0xffffffe, RZ ;  /* 0x0ffffffe03047810 */ /* 0x010fcc0007ffe0ff */
[----:B------:R4:W5:Y:S02]  /*0fa0*/  F2I.FTZ.U32.TRUNC.NTZ R5, R4 ;  /* 0x0000000400057305 */ /* 0x000964000021f000 */
[----:B----4-:R-:W-:Y:S02]  /*0fb0*/  IMAD.MOV.U32 R4, RZ, RZ, RZ ;  /* 0x000000ffff047224 */ /* 0x010fe400078e00ff */
[----:B-----5:R-:W-:-:S04]  /*0fc0*/  IMAD.MOV R7, RZ, RZ, -R5 ;  /* 0x000000ffff077224 */ /* 0x020fc800078e0a05 */
[----:B------:R-:W-:-:S04]  /*0fd0*/  IMAD R7, R7, UR7, RZ ;  /* 0x0000000707077c24 */ /* 0x000fc8000f8e02ff */
[----:B------:R-:W-:Y:S02]  /*0fe0*/  IMAD.HI.U32 R7, R5, R7, R4 ;  /* 0x0000000705077227 */ /* 0x000fe400078e0004 */
[----:B------:R-:W4:Y:S04]  /*0ff0*/  LDC.64 R4, c[0x0][0x390] ;  /* 0x0000e400ff047b82 */ /* 0x000f280000000a00 */
[----:B------:R-:W-:-:S04]  /*1000*/  IMAD.HI.U32 R7, R7, R0, RZ ;  /* 0x0000000007077227 */ /* 0x000fc800078e00ff */
[----:B------:R-:W-:-:S04]  /*1010*/  IMAD.MOV R3, RZ, RZ, -R7 ;  /* 0x000000ffff037224 */ /* 0x000fc800078e0a07 */
[----:B------:R-:W-:-:S05]  /*1020*/  IMAD R0, R3, UR7, R0 ;  /* 0x0000000703007c24 */ /* 0x000fca000f8e0200 */
[----:B------:R-:W-:-:S13]  /*1030*/  ISETP.GE.U32.AND P0, PT, R0, UR7, PT ;  /* 0x0000000700007c0c */ /* 0x000fda000bf06070 */
[----:B------:R-:W-:Y:S01]  /*1040*/  @P0 VIADD R0, R0, -UR7 ;  /* 0x8000000700000c36 */ /* 0x000fe20008000000 */
[----:B------:R-:W-:-:S04]  /*1050*/  @P0 IADD3 R7, PT, PT, R7, 0x1, RZ ;  /* 0x0000000107070810 */ /* 0x000fc80007ffe0ff */
[----:B------:R-:W-:-:S13]  /*1060*/  ISETP.GE.U32.AND P1, PT, R0, UR7, PT ;  /* 0x0000000700007c0c */ /* 0x000fda000bf26070 */
[----:B------:R-:W-:Y:S01]  /*1070*/  @P1 VIADD R7, R7, 0x1 ;  /* 0x0000000107071836 */ /* 0x000fe20000000000 */
[----:B------:R-:W-:-:S04]  /*1080*/  @!P2 LOP3.LUT R7, RZ, UR7, RZ, 0x33, !PT ;  /* 0x00000007ff07ac12 */ /* 0x000fc8000f8e33ff */
[----:B------:R-:W-:-:S05]  /*1090*/  IADD3 R0, P0, PT, R7, R2, RZ ;  /* 0x0000000207007210 */ /* 0x000fca0007f1e0ff */
[----:B------:R-:W-:Y:S01]  /*10a0*/  IMAD.X R3, RZ, RZ, RZ, P0 ;  /* 0x000000ffff037224 */ /* 0x000fe200000e06ff */
[----:B----4-:R-:W-:-:S04]  /*10b0*/  LEA R2, P0, R0, R4, 0x2 ;  /* 0x0000000400027211 */ /* 0x010fc800078010ff */
[----:B------:R-:W-:Y:S01]  /*10c0*/  LEA.HI.X R3, R0, R5, R3, 0x2, P0 ;  /* 0x0000000500037211 */ /* 0x000fe200000f1403 */
[----:B------:R-:W-:-:S05]  /*10d0*/  IMAD.MOV.U32 R5, RZ, RZ, 0x1 ;  /* 0x00000001ff057424 */ /* 0x000fca00078e00ff */
[----:B------:R-:W-:Y:S01]  /*10e0*/  ATOMG.E.EXCH.STRONG.GPU PT, RZ, desc[UR10][R2.64], R5 ;  /* 0x8000000502ff79a8 */ /* 0x000fe2000c1ef10a */
[----:B------:R-:W-:Y:S05]  /*10f0*/  EXIT ;  /* 0x000000000000794d */ /* 0x000fea0003800000 */
.L_x_19:
[----:B------:R-:W-:-:S00]  /*1100*/  BRA `(.L_x_19) ;  /* 0xfffffffc00fc7947 */ /* 0x000fc0000383ffff */
[----:B------:R-:W-:-:S00]  /*1110*/  NOP ;  /* 0x0000000000007918 */ /* 0x000fc00000000000 */
        /* <DEDUP_REMOVED lines=14> */
.L_x_20:


//--------------------- .nv.shared._Z3satPiS_S_ii --------------------------
	.section	.nv.shared._Z3satPiS_S_ii,"aw",@nobits
	.sectionflags	@""
	.align	4
.nv.shared._Z3satPiS_S_ii:
	.zero		2048


//--------------------- .nv.shared.reserved.0     --------------------------
	.section	.nv.shared.reserved.0,"aw",@nobits
	.weak		__nv_reservedSMEM_offset_0_alias
	.size		__nv_reservedSMEM_offset_0_alias, 0, 64
	.other		__nv_reservedSMEM_offset_0_alias,@"STO_CUDA_RESERVED_SHARED STV_DEFAULT"
__nv_reservedSMEM_offset_0_alias:
	.zero		0
	.zero		64


//--------------------- .nv.constant0._Z3satPiS_S_ii --------------------------
	.section	.nv.constant0._Z3satPiS_S_ii,"a",@progbits
	.sectionflags	@""
	.align	4
.nv.constant0._Z3satPiS_S_ii:
	.zero		928


//--------------------- SYMBOLS --------------------------

	.type		.nv.reservedSmem.offset0,@object
	.size		.nv.reservedSmem.offset0,0x4
	.type		.nv.reservedSmem.cap,@object
	.size		.nv.reservedSmem.cap,0x4
